//
// Generated by NVIDIA NVVM Compiler
//
// Compiler Build ID: CL-36424714
// Cuda compilation tools, release 13.0, V13.0.88
// Based on NVVM 20.0.0
//

.version 9.0
.target sm_100
.address_size 64

	// .globl	_ZN3cub18CUB_300001_SM_10006detail11EmptyKernelIvEEvv
.extern .func  (.param .b32 func_retval0) vprintf
(
	.param .b64 vprintf_param_0,
	.param .b64 vprintf_param_1
)
;
.global .align 1 .b8 _ZN30_INTERNAL_01d353b9_4_k_cu_main4cuda3std3__45__cpo5beginE[1];
.global .align 1 .b8 _ZN30_INTERNAL_01d353b9_4_k_cu_main4cuda3std3__45__cpo3endE[1];
.global .align 1 .b8 _ZN30_INTERNAL_01d353b9_4_k_cu_main4cuda3std3__45__cpo6cbeginE[1];
.global .align 1 .b8 _ZN30_INTERNAL_01d353b9_4_k_cu_main4cuda3std3__45__cpo4cendE[1];
.global .align 1 .b8 _ZN30_INTERNAL_01d353b9_4_k_cu_main4cuda3std3__45__cpo6rbeginE[1];
.global .align 1 .b8 _ZN30_INTERNAL_01d353b9_4_k_cu_main4cuda3std3__45__cpo4rendE[1];
.global .align 1 .b8 _ZN30_INTERNAL_01d353b9_4_k_cu_main4cuda3std3__45__cpo7crbeginE[1];
.global .align 1 .b8 _ZN30_INTERNAL_01d353b9_4_k_cu_main4cuda3std3__45__cpo5crendE[1];
.global .align 1 .b8 _ZN30_INTERNAL_01d353b9_4_k_cu_main4cuda3std3__432_GLOBAL__N__01d353b9_4_k_cu_main6ignoreE[1];
.global .align 1 .b8 _ZN30_INTERNAL_01d353b9_4_k_cu_main4cuda3std3__419piecewise_constructE[1];
.global .align 1 .b8 _ZN30_INTERNAL_01d353b9_4_k_cu_main4cuda3std3__48in_placeE[1];
.global .align 1 .b8 _ZN30_INTERNAL_01d353b9_4_k_cu_main4cuda3std3__420unreachable_sentinelE[1];
.global .align 1 .b8 _ZN30_INTERNAL_01d353b9_4_k_cu_main4cuda3std3__47nulloptE[1];
.global .align 1 .b8 _ZN30_INTERNAL_01d353b9_4_k_cu_main4cuda3std3__48unexpectE[1];
.global .align 1 .b8 _ZN30_INTERNAL_01d353b9_4_k_cu_main4cuda3std6ranges3__45__cpo4swapE[1];
.global .align 1 .b8 _ZN30_INTERNAL_01d353b9_4_k_cu_main4cuda3std6ranges3__45__cpo9iter_moveE[1];
.global .align 1 .b8 _ZN30_INTERNAL_01d353b9_4_k_cu_main4cuda3std6ranges3__45__cpo5beginE[1];
.global .align 1 .b8 _ZN30_INTERNAL_01d353b9_4_k_cu_main4cuda3std6ranges3__45__cpo3endE[1];
.global .align 1 .b8 _ZN30_INTERNAL_01d353b9_4_k_cu_main4cuda3std6ranges3__45__cpo6cbeginE[1];
.global .align 1 .b8 _ZN30_INTERNAL_01d353b9_4_k_cu_main4cuda3std6ranges3__45__cpo4cendE[1];
.global .align 1 .b8 _ZN30_INTERNAL_01d353b9_4_k_cu_main4cuda3std6ranges3__45__cpo7advanceE[1];
.global .align 1 .b8 _ZN30_INTERNAL_01d353b9_4_k_cu_main4cuda3std6ranges3__45__cpo9iter_swapE[1];
.global .align 1 .b8 _ZN30_INTERNAL_01d353b9_4_k_cu_main4cuda3std6ranges3__45__cpo4nextE[1];
.global .align 1 .b8 _ZN30_INTERNAL_01d353b9_4_k_cu_main4cuda3std6ranges3__45__cpo4prevE[1];
.global .align 1 .b8 _ZN30_INTERNAL_01d353b9_4_k_cu_main4cuda3std6ranges3__45__cpo4dataE[1];
.global .align 1 .b8 _ZN30_INTERNAL_01d353b9_4_k_cu_main4cuda3std6ranges3__45__cpo5cdataE[1];
.global .align 1 .b8 _ZN30_INTERNAL_01d353b9_4_k_cu_main4cuda3std6ranges3__45__cpo4sizeE[1];
.global .align 1 .b8 _ZN30_INTERNAL_01d353b9_4_k_cu_main4cuda3std6ranges3__45__cpo5ssizeE[1];
.global .align 1 .b8 _ZN30_INTERNAL_01d353b9_4_k_cu_main4cuda3std6ranges3__45__cpo8distanceE[1];
.global .align 1 .b8 _ZN30_INTERNAL_01d353b9_4_k_cu_main6thrust24THRUST_300001_SM_1000_NS8cuda_cub3parE[1];
.global .align 1 .b8 _ZN30_INTERNAL_01d353b9_4_k_cu_main6thrust24THRUST_300001_SM_1000_NS8cuda_cub10par_nosyncE[1];
.global .align 1 .b8 _ZN30_INTERNAL_01d353b9_4_k_cu_main6thrust24THRUST_300001_SM_1000_NS6system6detail10sequential3seqE[1];
.global .align 1 .b8 _ZN30_INTERNAL_01d353b9_4_k_cu_main6thrust24THRUST_300001_SM_1000_NS12placeholders2_1E[1];
.global .align 1 .b8 _ZN30_INTERNAL_01d353b9_4_k_cu_main6thrust24THRUST_300001_SM_1000_NS12placeholders2_2E[1];
.global .align 1 .b8 _ZN30_INTERNAL_01d353b9_4_k_cu_main6thrust24THRUST_300001_SM_1000_NS12placeholders2_3E[1];
.global .align 1 .b8 _ZN30_INTERNAL_01d353b9_4_k_cu_main6thrust24THRUST_300001_SM_1000_NS12placeholders2_4E[1];
.global .align 1 .b8 _ZN30_INTERNAL_01d353b9_4_k_cu_main6thrust24THRUST_300001_SM_1000_NS12placeholders2_5E[1];
.global .align 1 .b8 _ZN30_INTERNAL_01d353b9_4_k_cu_main6thrust24THRUST_300001_SM_1000_NS12placeholders2_6E[1];
.global .align 1 .b8 _ZN30_INTERNAL_01d353b9_4_k_cu_main6thrust24THRUST_300001_SM_1000_NS12placeholders2_7E[1];
.global .align 1 .b8 _ZN30_INTERNAL_01d353b9_4_k_cu_main6thrust24THRUST_300001_SM_1000_NS12placeholders2_8E[1];
.global .align 1 .b8 _ZN30_INTERNAL_01d353b9_4_k_cu_main6thrust24THRUST_300001_SM_1000_NS12placeholders2_9E[1];
.global .align 1 .b8 _ZN30_INTERNAL_01d353b9_4_k_cu_main6thrust24THRUST_300001_SM_1000_NS12placeholders3_10E[1];
.global .align 1 .b8 _ZN30_INTERNAL_01d353b9_4_k_cu_main6thrust24THRUST_300001_SM_1000_NS3seqE[1];
.global .align 1 .b8 $str[13] = {32, 37, 105, 32, 37, 102, 32, 37, 108, 120, 32, 10};

.visible .entry _ZN3cub18CUB_300001_SM_10006detail11EmptyKernelIvEEvv()
{


	ret;

}
	// .globl	_ZN3cub18CUB_300001_SM_10006detail8for_each13static_kernelINS2_12policy_hub_t12policy_500_tElNS2_12op_wrapper_tIl4FuncN6thrust24THRUST_300001_SM_1000_NS17counting_iteratorIiNS9_11use_defaultESB_SB_EEEEEEvT0_T1_
.visible .entry _ZN3cub18CUB_300001_SM_10006detail8for_each13static_kernelINS2_12policy_hub_t12policy_500_tElNS2_12op_wrapper_tIl4FuncN6thrust24THRUST_300001_SM_1000_NS17counting_iteratorIiNS9_11use_defaultESB_SB_EEEEEEvT0_T1_(
	.param .u64 _ZN3cub18CUB_300001_SM_10006detail8for_each13static_kernelINS2_12policy_hub_t12policy_500_tElNS2_12op_wrapper_tIl4FuncN6thrust24THRUST_300001_SM_1000_NS17counting_iteratorIiNS9_11use_defaultESB_SB_EEEEEEvT0_T1__param_0,
	.param .align 4 .b8 _ZN3cub18CUB_300001_SM_10006detail8for_each13static_kernelINS2_12policy_hub_t12policy_500_tElNS2_12op_wrapper_tIl4FuncN6thrust24THRUST_300001_SM_1000_NS17counting_iteratorIiNS9_11use_defaultESB_SB_EEEEEEvT0_T1__param_1[8]
)
.maxntid 256
{
	.local .align 8 .b8 	__local_depot1[24];
	.reg .b64 	%SP;
	.reg .b64 	%SPL;
	.reg .pred 	%p<4>;
	.reg .b16 	%rs<5>;
	.reg .b32 	%r<27>;
	.reg .b64 	%rd<22>;

	mov.u64 	%SPL, __local_depot1;
	cvta.local.u64 	%SP, %SPL;
	ld.param.u32 	%r4, [_ZN3cub18CUB_300001_SM_10006detail8for_each13static_kernelINS2_12policy_hub_t12policy_500_tElNS2_12op_wrapper_tIl4FuncN6thrust24THRUST_300001_SM_1000_NS17counting_iteratorIiNS9_11use_defaultESB_SB_EEEEEEvT0_T1__param_1];
	ld.param.u64 	%rd5, [_ZN3cub18CUB_300001_SM_10006detail8for_each13static_kernelINS2_12policy_hub_t12policy_500_tElNS2_12op_wrapper_tIl4FuncN6thrust24THRUST_300001_SM_1000_NS17counting_iteratorIiNS9_11use_defaultESB_SB_EEEEEEvT0_T1__param_0];
	add.u64 	%rd6, %SP, 0;
	add.u64 	%rd1, %SPL, 0;
	mov.u32 	%r10, %ctaid.x;
	mul.wide.u32 	%rd2, %r10, 512;
	sub.s64 	%rd3, %rd5, %rd2;
	setp.lt.s64 	%p1, %rd3, 512;
	@%p1 bra 	$L__BB1_2;
	cvta.to.local.u64 	%rd18, %rd6;
	mov.u32 	%r18, %tid.x;
	cvt.u32.u64 	%r19, %rd2;
	add.s32 	%r20, %r18, %r19;
	add.s32 	%r21, %r20, %r4;
	st.local.u32 	[%rd18], %r21;
	mov.b64 	%rd19, -2251799813685248;
	st.local.u64 	[%rd18+8], %rd19;
	st.local.u64 	[%rd18+16], %rd19;
	mov.u64 	%rd20, $str;
	cvta.global.u64 	%rd21, %rd20;
	{ // callseq 2, 0
	.param .b64 param0;
	st.param.b64 	[param0], %rd21;
	.param .b64 param1;
	st.param.b64 	[param1], %rd6;
	.param .b32 retval0;
	call.uni (retval0), 
	vprintf, 
	(
	param0, 
	param1
	);
	ld.param.b32 	%r22, [retval0];
	} // callseq 2
	add.s32 	%r24, %r21, 256;
	st.local.u32 	[%rd18], %r24;
	st.local.u64 	[%rd18+8], %rd19;
	st.local.u64 	[%rd18+16], %rd19;
	{ // callseq 3, 0
	.param .b64 param0;
	st.param.b64 	[param0], %rd21;
	.param .b64 param1;
	st.param.b64 	[param1], %rd6;
	.param .b32 retval0;
	call.uni (retval0), 
	vprintf, 
	(
	param0, 
	param1
	);
	ld.param.b32 	%r25, [retval0];
	} // callseq 3
	bra.uni 	$L__BB1_6;
$L__BB1_2:
	mov.u32 	%r1, %tid.x;
	cvt.s64.s32 	%rd4, %rd3;
	cvt.u32.u64 	%r11, %rd2;
	add.s32 	%r2, %r4, %r11;
	cvt.u64.u32 	%rd7, %r1;
	setp.le.s64 	%p2, %rd4, %rd7;
	@%p2 bra 	$L__BB1_4;
	add.s32 	%r12, %r2, %r1;
	st.local.u32 	[%rd1], %r12;
	mov.b64 	%rd8, -2251799813685248;
	st.local.u64 	[%rd1+8], %rd8;
	st.local.u64 	[%rd1+16], %rd8;
	mov.u64 	%rd9, $str;
	cvta.global.u64 	%rd10, %rd9;
	{ // callseq 0, 0
	.param .b64 param0;
	st.param.b64 	[param0], %rd10;
	.param .b64 param1;
	st.param.b64 	[param1], %rd6;
	.param .b32 retval0;
	call.uni (retval0), 
	vprintf, 
	(
	param0, 
	param1
	);
	ld.param.b32 	%r13, [retval0];
	} // callseq 0
$L__BB1_4:
	add.s32 	%r3, %r1, 256;
	cvt.u64.u32 	%rd12, %r3;
	setp.le.s64 	%p3, %rd4, %rd12;
	@%p3 bra 	$L__BB1_6;
	add.s32 	%r15, %r2, %r3;
	st.local.u32 	[%rd1], %r15;
	mov.b64 	%rd13, -2251799813685248;
	st.local.u64 	[%rd1+8], %rd13;
	st.local.u64 	[%rd1+16], %rd13;
	mov.u64 	%rd14, $str;
	cvta.global.u64 	%rd15, %rd14;
	{ // callseq 1, 0
	.param .b64 param0;
	st.param.b64 	[param0], %rd15;
	.param .b64 param1;
	st.param.b64 	[param1], %rd6;
	.param .b32 retval0;
	call.uni (retval0), 
	vprintf, 
	(
	param0, 
	param1
	);
	ld.param.b32 	%r16, [retval0];
	} // callseq 1
$L__BB1_6:
	ret;

}


// ===== COMPILED SASS (sm_100) =====

	.target	sm_100

	.elftype	@"ET_EXEC"


//--------------------- .note.nv.tkinfo           --------------------------
	.section	.note.nv.tkinfo,"",@"SHT_NOTE"
	.sectionflags	@"SHF_NOTE_NV_TKINFO"
	.tkinfo
        /*0018*/ 	.word	0x00000002
        /*0030*/ 	.string	""
        /*0030*/ 	.string	"ptxas"
        /*0030*/ 	.string	"Cuda compilation tools, release 13.0, V13.0.88"
        /*0030*/ 	.string	"Build cuda_13.0.r13.0/compiler.36424714_0"
        /*0030*/ 	.string	"-arch sm_100 -m 64 "



//--------------------- .note.nv.cuinfo           --------------------------
	.section	.note.nv.cuinfo,"",@"SHT_NOTE"
	.sectionflags	@"SHF_NOTE_NV_CUINFO"
        /*0018*/ 	.short	0x0002
        /*001a*/ 	.short	0x0064
        /*001c*/ 	.short	0x0082
	.zero		2


//--------------------- .nv.info                  --------------------------
	.section	.nv.info,"",@"SHT_CUDA_INFO"
	.align	4


	//----- nvinfo : EIATTR_REGCOUNT
	.align		4
        /*0000*/ 	.byte	0x04, 0x2f
        /*0002*/ 	.short	(.L_45 - .L_44)
	.align		4
.L_44:
        /*0004*/ 	.word	index@(_ZN3cub18CUB_300001_SM_10006detail11EmptyKernelIvEEvv)
        /*0008*/ 	.word	0x00000004


	//----- nvinfo : EIATTR_FRAME_SIZE
	.align		4
.L_45:
        /*000c*/ 	.byte	0x04, 0x11
        /*000e*/ 	.short	(.L_47 - .L_46)
	.align		4
.L_46:
        /*0010*/ 	.word	index@(_ZN3cub18CUB_300001_SM_10006detail11EmptyKernelIvEEvv)
        /*0014*/ 	.word	0x00000000


	//----- nvinfo : EIATTR_REGCOUNT
	.align		4
.L_47:
        /*0018*/ 	.byte	0x04, 0x2f
        /*001a*/ 	.short	(.L_49 - .L_48)
	.align		4
.L_48:
        /*001c*/ 	.word	index@(_ZN3cub18CUB_300001_SM_10006detail8for_each13static_kernelINS2_12policy_hub_t12policy_500_tElNS2_12op_wrapper_tIl4FuncN6thrust24THRUST_300001_SM_1000_NS17counting_iteratorIiNS9_11use_defaultESB_SB_EEEEEEvT0_T1_)
        /*0020*/ 	.word	0x00000018


	//----- nvinfo : EIATTR_FRAME_SIZE
	.align		4
.L_49:
        /*0024*/ 	.byte	0x04, 0x11
        /*0026*/ 	.short	(.L_51 - .L_50)
	.align		4
.L_50:
        /*0028*/ 	.word	index@(_ZN3cub18CUB_300001_SM_10006detail8for_each13static_kernelINS2_12policy_hub_t12policy_500_tElNS2_12op_wrapper_tIl4FuncN6thrust24THRUST_300001_SM_1000_NS17counting_iteratorIiNS9_11use_defaultESB_SB_EEEEEEvT0_T1_)
        /*002c*/ 	.word	0x00000018


	//----- nvinfo : EIATTR_MIN_STACK_SIZE
	.align		4
.L_51:
        /*0030*/ 	.byte	0x04, 0x12
        /*0032*/ 	.short	(.L_53 - .L_52)
	.align		4
.L_52:
        /*0034*/ 	.word	index@(_ZN3cub18CUB_300001_SM_10006detail8for_each13static_kernelINS2_12policy_hub_t12policy_500_tElNS2_12op_wrapper_tIl4FuncN6thrust24THRUST_300001_SM_1000_NS17counting_iteratorIiNS9_11use_defaultESB_SB_EEEEEEvT0_T1_)
        /*0038*/ 	.word	0x00000018


	//----- nvinfo : EIATTR_MIN_STACK_SIZE
	.align		4
.L_53:
        /*003c*/ 	.byte	0x04, 0x12
        /*003e*/ 	.short	(.L_55 - .L_54)
	.align		4
.L_54:
        /*0040*/ 	.word	index@(_ZN3cub18CUB_300001_SM_10006detail11EmptyKernelIvEEvv)
        /*0044*/ 	.word	0x00000000
.L_55:


//--------------------- .nv.compat                --------------------------
	.section	.nv.compat,"",@"SHT_CUDA_COMPAT_INFO"
	.align	4
        /*0000*/ 	.byte	0x02, 0x09, 0x00, 0x00, 0x02, 0x02, 0x01, 0x00, 0x02, 0x05, 0x05, 0x00, 0x03, 0x07, 0x01, 0x01
        /*0010*/ 	.byte	0x02, 0x03, 0x00, 0x00, 0x02, 0x06, 0x01, 0x00, 0x04, 0x0b, 0x08, 0x00, 0x09, 0x00, 0x00, 0x00
        /*0020*/ 	.byte	0x00, 0x00, 0x00, 0x00


//--------------------- .nv.info._ZN3cub18CUB_300001_SM_10006detail8for_each13static_kernelINS2_12policy_hub_t12policy_500_tElNS2_12op_wrapper_tIl4FuncN6thrust24THRUST_300001_SM_1000_NS17counting_iteratorIiNS9_11use_defaultESB_SB_EEEEEEvT0_T1_ --------------------------
	.section	.nv.info._ZN3cub18CUB_300001_SM_10006detail8for_each13static_kernelINS2_12policy_hub_t12policy_500_tElNS2_12op_wrapper_tIl4FuncN6thrust24THRUST_300001_SM_1000_NS17counting_iteratorIiNS9_11use_defaultESB_SB_EEEEEEvT0_T1_,"",@"SHT_CUDA_INFO"
	.sectionflags	@""
	.align	4


	//----- nvinfo : EIATTR_CUDA_API_VERSION
	.align		4
        /*0000*/ 	.byte	0x04, 0x37
        /*0002*/ 	.short	(.L_57 - .L_56)
.L_56:
        /*0004*/ 	.word	0x00000082


	//----- nvinfo : EIATTR_KPARAM_INFO
	.align		4
.L_57:
        /*0008*/ 	.byte	0x04, 0x17
        /*000a*/ 	.short	(.L_59 - .L_58)
.L_58:
        /*000c*/ 	.word	0x00000000
        /*0010*/ 	.short	0x0001
        /*0012*/ 	.short	0x0008
        /*0014*/ 	.byte	0x00, 0xf0, 0x21, 0x00


	//----- nvinfo : EIATTR_KPARAM_INFO
	.align		4
.L_59:
        /*0018*/ 	.byte	0x04, 0x17
        /*001a*/ 	.short	(.L_61 - .L_60)
.L_60:
        /*001c*/ 	.word	0x00000000
        /*0020*/ 	.short	0x0000
        /*0022*/ 	.short	0x0000
        /*0024*/ 	.byte	0x00, 0xf0, 0x21, 0x00


	//----- nvinfo : EIATTR_SPARSE_MMA_MASK
	.align		4
.L_61:
        /*0028*/ 	.byte	0x03, 0x50
        /*002a*/ 	.short	0x0000


	//----- nvinfo : EIATTR_MAXREG_COUNT
	.align		4
        /*002c*/ 	.byte	0x03, 0x1b
        /*002e*/ 	.short	0x00ff


	//----- nvinfo : EIATTR_EXTERNS
	.align		4
        /*0030*/ 	.byte	0x04, 0x0f
        /*0032*/ 	.short	(.L_63 - .L_62)


	//   ....[0]....
	.align		4
.L_62:
        /*0034*/ 	.word	index@(vprintf)


	//----- nvinfo : EIATTR_MERCURY_ISA_VERSION
	.align		4
.L_63:
        /*0038*/ 	.byte	0x03, 0x5f
        /*003a*/ 	.short	0x0101


	//----- nvinfo : EIATTR_VRC_CTA_INIT_COUNT
	.align		4
        /*003c*/ 	.byte	0x02, 0x4a
	.zero		1
	.zero		1


	//----- nvinfo : EIATTR_SYSCALL_OFFSETS
	.align		4
        /*0040*/ 	.byte	0x04, 0x46
        /*0042*/ 	.short	(.L_65 - .L_64)


	//   ....[0]....
.L_64:
        /*0044*/ 	.word	0x000001f0


	//   ....[1]....
        /*0048*/ 	.word	0x000002d0


	//   ....[2]....
        /*004c*/ 	.word	0x00000460


	//   ....[3]....
        /*0050*/ 	.word	0x000005b0


	//----- nvinfo : EIATTR_EXIT_INSTR_OFFSETS
	.align		4
.L_65:
        /*0054*/ 	.byte	0x04, 0x1c
        /*0056*/ 	.short	(.L_67 - .L_66)


	//   ....[0]....
.L_66:
        /*0058*/ 	.word	0x000002e0


	//   ....[1]....
        /*005c*/ 	.word	0x000004c0


	//   ....[2]....
        /*0060*/ 	.word	0x000005c0


	//----- nvinfo : EIATTR_MAX_THREADS
	.align		4
.L_67:
        /*0064*/ 	.byte	0x04, 0x05
        /*0066*/ 	.short	(.L_69 - .L_68)
.L_68:
        /*0068*/ 	.word	0x00000100
        /*006c*/ 	.word	0x00000001
        /*0070*/ 	.word	0x00000001


	//----- nvinfo : EIATTR_CRS_STACK_SIZE
	.align		4
.L_69:
        /*0074*/ 	.byte	0x04, 0x1e
        /*0076*/ 	.short	(.L_71 - .L_70)
.L_70:
        /*0078*/ 	.word	0x00000000


	//----- nvinfo : EIATTR_CBANK_PARAM_SIZE
	.align		4
.L_71:
        /*007c*/ 	.byte	0x03, 0x19
        /*007e*/ 	.short	0x0010


	//----- nvinfo : EIATTR_PARAM_CBANK
	.align		4
        /*0080*/ 	.byte	0x04, 0x0a
        /*0082*/ 	.short	(.L_73 - .L_72)
	.align		4
.L_72:
        /*0084*/ 	.word	index@(.nv.constant0._ZN3cub18CUB_300001_SM_10006detail8for_each13static_kernelINS2_12policy_hub_t12policy_500_tElNS2_12op_wrapper_tIl4FuncN6thrust24THRUST_300001_SM_1000_NS17counting_iteratorIiNS9_11use_defaultESB_SB_EEEEEEvT0_T1_)
        /*0088*/ 	.short	0x0380
        /*008a*/ 	.short	0x0010


	//----- nvinfo : EIATTR_SW_WAR
	.align		4
.L_73:
        /*008c*/ 	.byte	0x04, 0x36
        /*008e*/ 	.short	(.L_75 - .L_74)
.L_74:
        /*0090*/ 	.word	0x00000008
.L_75:


//--------------------- .nv.info._ZN3cub18CUB_300001_SM_10006detail11EmptyKernelIvEEvv --------------------------
	.section	.nv.info._ZN3cub18CUB_300001_SM_10006detail11EmptyKernelIvEEvv,"",@"SHT_CUDA_INFO"
	.sectionflags	@""
	.align	4


	//----- nvinfo : EIATTR_CUDA_API_VERSION
	.align		4
        /*0000*/ 	.byte	0x04, 0x37
        /*0002*/ 	.short	(.L_77 - .L_76)
.L_76:
        /*0004*/ 	.word	0x00000082


	//----- nvinfo : EIATTR_SPARSE_MMA_MASK
	.align		4
.L_77:
        /*0008*/ 	.byte	0x03, 0x50
        /*000a*/ 	.short	0x0000


	//----- nvinfo : EIATTR_MAXREG_COUNT
	.align		4
        /*000c*/ 	.byte	0x03, 0x1b
        /*000e*/ 	.short	0x00ff


	//----- nvinfo : EIATTR_MERCURY_ISA_VERSION
	.align		4
        /*0010*/ 	.byte	0x03, 0x5f
        /*0012*/ 	.short	0x0101


	//----- nvinfo : EIATTR_VRC_CTA_INIT_COUNT
	.align		4
        /*0014*/ 	.byte	0x02, 0x4a
	.zero		1
	.zero		1


	//----- nvinfo : EIATTR_EXIT_INSTR_OFFSETS
	.align		4
        /*0018*/ 	.byte	0x04, 0x1c
        /*001a*/ 	.short	(.L_79 - .L_78)


	//   ....[0]....
.L_78:
        /*001c*/ 	.word	0x00000010


	//----- nvinfo : EIATTR_SW_WAR
	.align		4
.L_79:
        /*0020*/ 	.byte	0x04, 0x36
        /*0022*/ 	.short	(.L_81 - .L_80)
.L_80:
        /*0024*/ 	.word	0x00000008
.L_81:


//--------------------- .nv.callgraph             --------------------------
	.section	.nv.callgraph,"",@"SHT_CUDA_CALLGRAPH"
	.align	4
	.sectionentsize	8
	.align		4
        /*0000*/ 	.word	0x00000000
	.align		4
        /*0004*/ 	.word	0xffffffff
	.align		4
        /*0008*/ 	.word	index@(_ZN3cub18CUB_300001_SM_10006detail8for_each13static_kernelINS2_12policy_hub_t12policy_500_tElNS2_12op_wrapper_tIl4FuncN6thrust24THRUST_300001_SM_1000_NS17counting_iteratorIiNS9_11use_defaultESB_SB_EEEEEEvT0_T1_)
	.align		4
        /*000c*/ 	.word	index@(vprintf)
	.align		4
        /*0010*/ 	.word	0x00000000
	.align		4
        /*0014*/ 	.word	0xfffffffe
	.align		4
        /*0018*/ 	.word	0x00000000
	.align		4
        /*001c*/ 	.word	0xfffffffd
	.align		4
        /*0020*/ 	.word	0x00000000
	.align		4
        /*0024*/ 	.word	0xfffffffc


//--------------------- .nv.constant4             --------------------------
	.section	.nv.constant4,"a",@progbits
	.align	8
	.align		8
.nv.constant4:
        /*0000*/ 	.dword	vprintf
	.align		8
        /*0008*/ 	.dword	_ZN30_INTERNAL_01d353b9_4_k_cu_main4cuda3std3__45__cpo5beginE
	.align		8
        /*0010*/ 	.dword	_ZN30_INTERNAL_01d353b9_4_k_cu_main4cuda3std3__45__cpo3endE
	.align		8
        /*0018*/ 	.dword	_ZN30_INTERNAL_01d353b9_4_k_cu_main4cuda3std3__45__cpo6cbeginE
	.align		8
        /*0020*/ 	.dword	_ZN30_INTERNAL_01d353b9_4_k_cu_main4cuda3std3__45__cpo4cendE
	.align		8
        /*0028*/ 	.dword	_ZN30_INTERNAL_01d353b9_4_k_cu_main4cuda3std3__45__cpo6rbeginE
	.align		8
        /*0030*/ 	.dword	_ZN30_INTERNAL_01d353b9_4_k_cu_main4cuda3std3__45__cpo4rendE
	.align		8
        /*0038*/ 	.dword	_ZN30_INTERNAL_01d353b9_4_k_cu_main4cuda3std3__45__cpo7crbeginE
	.align		8
        /*0040*/ 	.dword	_ZN30_INTERNAL_01d353b9_4_k_cu_main4cuda3std3__45__cpo5crendE
	.align		8
        /*0048*/ 	.dword	_ZN30_INTERNAL_01d353b9_4_k_cu_main4cuda3std3__432_GLOBAL__N__01d353b9_4_k_cu_main6ignoreE
	.align		8
        /*0050*/ 	.dword	_ZN30_INTERNAL_01d353b9_4_k_cu_main4cuda3std3__419piecewise_constructE
	.align		8
        /*0058*/ 	.dword	_ZN30_INTERNAL_01d353b9_4_k_cu_main4cuda3std3__48in_placeE
	.align		8
        /*0060*/ 	.dword	_ZN30_INTERNAL_01d353b9_4_k_cu_main4cuda3std3__420unreachable_sentinelE
	.align		8
        /*0068*/ 	.dword	_ZN30_INTERNAL_01d353b9_4_k_cu_main4cuda3std3__47nulloptE
	.align		8
        /*0070*/ 	.dword	_ZN30_INTERNAL_01d353b9_4_k_cu_main4cuda3std3__48unexpectE
	.align		8
        /*0078*/ 	.dword	_ZN30_INTERNAL_01d353b9_4_k_cu_main4cuda3std6ranges3__45__cpo4swapE
	.align		8
        /*0080*/ 	.dword	_ZN30_INTERNAL_01d353b9_4_k_cu_main4cuda3std6ranges3__45__cpo9iter_moveE
	.align		8
        /*0088*/ 	.dword	_ZN30_INTERNAL_01d353b9_4_k_cu_main4cuda3std6ranges3__45__cpo5beginE
	.align		8
        /*0090*/ 	.dword	_ZN30_INTERNAL_01d353b9_4_k_cu_main4cuda3std6ranges3__45__cpo3endE
	.align		8
        /*0098*/ 	.dword	_ZN30_INTERNAL_01d353b9_4_k_cu_main4cuda3std6ranges3__45__cpo6cbeginE
	.align		8
        /*00a0*/ 	.dword	_ZN30_INTERNAL_01d353b9_4_k_cu_main4cuda3std6ranges3__45__cpo4cendE
	.align		8
        /*00a8*/ 	.dword	_ZN30_INTERNAL_01d353b9_4_k_cu_main4cuda3std6ranges3__45__cpo7advanceE
	.align		8
        /*00b0*/ 	.dword	_ZN30_INTERNAL_01d353b9_4_k_cu_main4cuda3std6ranges3__45__cpo9iter_swapE
	.align		8
        /*00b8*/ 	.dword	_ZN30_INTERNAL_01d353b9_4_k_cu_main4cuda3std6ranges3__45__cpo4nextE
	.align		8
        /*00c0*/ 	.dword	_ZN30_INTERNAL_01d353b9_4_k_cu_main4cuda3std6ranges3__45__cpo4prevE
	.align		8
        /*00c8*/ 	.dword	_ZN30_INTERNAL_01d353b9_4_k_cu_main4cuda3std6ranges3__45__cpo4dataE
	.align		8
        /*00d0*/ 	.dword	_ZN30_INTERNAL_01d353b9_4_k_cu_main4cuda3std6ranges3__45__cpo5cdataE
	.align		8
        /*00d8*/ 	.dword	_ZN30_INTERNAL_01d353b9_4_k_cu_main4cuda3std6ranges3__45__cpo4sizeE
	.align		8
        /*00e0*/ 	.dword	_ZN30_INTERNAL_01d353b9_4_k_cu_main4cuda3std6ranges3__45__cpo5ssizeE
	.align		8
        /*00e8*/ 	.dword	_ZN30_INTERNAL_01d353b9_4_k_cu_main4cuda3std6ranges3__45__cpo8distanceE
	.align		8
        /*00f0*/ 	.dword	_ZN30_INTERNAL_01d353b9_4_k_cu_main6thrust24THRUST_300001_SM_1000_NS8cuda_cub3parE
	.align		8
        /*00f8*/ 	.dword	_ZN30_INTERNAL_01d353b9_4_k_cu_main6thrust24THRUST_300001_SM_1000_NS8cuda_cub10par_nosyncE
	.align		8
        /*0100*/ 	.dword	_ZN30_INTERNAL_01d353b9_4_k_cu_main6thrust24THRUST_300001_SM_1000_NS6system6detail10sequential3seqE
	.align		8
        /*0108*/ 	.dword	_ZN30_INTERNAL_01d353b9_4_k_cu_main6thrust24THRUST_300001_SM_1000_NS12placeholders2_1E
	.align		8
        /*0110*/ 	.dword	_ZN30_INTERNAL_01d353b9_4_k_cu_main6thrust24THRUST_300001_SM_1000_NS12placeholders2_2E
	.align		8
        /*0118*/ 	.dword	_ZN30_INTERNAL_01d353b9_4_k_cu_main6thrust24THRUST_300001_SM_1000_NS12placeholders2_3E
	.align		8
        /*0120*/ 	.dword	_ZN30_INTERNAL_01d353b9_4_k_cu_main6thrust24THRUST_300001_SM_1000_NS12placeholders2_4E
	.align		8
        /*0128*/ 	.dword	_ZN30_INTERNAL_01d353b9_4_k_cu_main6thrust24THRUST_300001_SM_1000_NS12placeholders2_5E
	.align		8
        /*0130*/ 	.dword	_ZN30_INTERNAL_01d353b9_4_k_cu_main6thrust24THRUST_300001_SM_1000_NS12placeholders2_6E
	.align		8
        /*0138*/ 	.dword	_ZN30_INTERNAL_01d353b9_4_k_cu_main6thrust24THRUST_300001_SM_1000_NS12placeholders2_7E
	.align		8
        /*0140*/ 	.dword	_ZN30_INTERNAL_01d353b9_4_k_cu_main6thrust24THRUST_300001_SM_1000_NS12placeholders2_8E
	.align		8
        /*0148*/ 	.dword	_ZN30_INTERNAL_01d353b9_4_k_cu_main6thrust24THRUST_300001_SM_1000_NS12placeholders2_9E
	.align		8
        /*0150*/ 	.dword	_ZN30_INTERNAL_01d353b9_4_k_cu_main6thrust24THRUST_300001_SM_1000_NS12placeholders3_10E
	.align		8
        /*0158*/ 	.dword	_ZN30_INTERNAL_01d353b9_4_k_cu_main6thrust24THRUST_300001_SM_1000_NS3seqE
	.align		8
        /*0160*/ 	.dword	$str


//--------------------- .text._ZN3cub18CUB_300001_SM_10006detail8for_each13static_kernelINS2_12policy_hub_t12policy_500_tElNS2_12op_wrapper_tIl4FuncN6thrust24THRUST_300001_SM_1000_NS17counting_iteratorIiNS9_11use_defaultESB_SB_EEEEEEvT0_T1_ --------------------------
	.section	.text._ZN3cub18CUB_300001_SM_10006detail8for_each13static_kernelINS2_12policy_hub_t12policy_500_tElNS2_12op_wrapper_tIl4FuncN6thrust24THRUST_300001_SM_1000_NS17counting_iteratorIiNS9_11use_defaultESB_SB_EEEEEEvT0_T1_,"ax",@progbits
	.align	128
        .global         _ZN3cub18CUB_300001_SM_10006detail8for_each13static_kernelINS2_12policy_hub_t12policy_500_tElNS2_12op_wrapper_tIl4FuncN6thrust24THRUST_300001_SM_1000_NS17counting_iteratorIiNS9_11use_defaultESB_SB_EEEEEEvT0_T1_
        .type           _ZN3cub18CUB_300001_SM_10006detail8for_each13static_kernelINS2_12policy_hub_t12policy_500_tElNS2_12op_wrapper_tIl4FuncN6thrust24THRUST_300001_SM_1000_NS17counting_iteratorIiNS9_11use_defaultESB_SB_EEEEEEvT0_T1_,@function
        .size           _ZN3cub18CUB_300001_SM_10006detail8for_each13static_kernelINS2_12policy_hub_t12policy_500_tElNS2_12op_wrapper_tIl4FuncN6thrust24THRUST_300001_SM_1000_NS17counting_iteratorIiNS9_11use_defaultESB_SB_EEEEEEvT0_T1_,(.L_x_8 - _ZN3cub18CUB_300001_SM_10006detail8for_each13static_kernelINS2_12policy_hub_t12policy_500_tElNS2_12op_wrapper_tIl4FuncN6thrust24THRUST_300001_SM_1000_NS17counting_iteratorIiNS9_11use_defaultESB_SB_EEEEEEvT0_T1_)
        .other          _ZN3cub18CUB_300001_SM_10006detail8for_each13static_kernelINS2_12policy_hub_t12policy_500_tElNS2_12op_wrapper_tIl4FuncN6thrust24THRUST_300001_SM_1000_NS17counting_iteratorIiNS9_11use_defaultESB_SB_EEEEEEvT0_T1_,@"STO_CUDA_ENTRY STV_DEFAULT"
_ZN3cub18CUB_300001_SM_10006detail8for_each13static_kernelINS2_12policy_hub_t12policy_500_tElNS2_12op_wrapper_tIl4FuncN6thrust24THRUST_300001_SM_1000_NS17counting_iteratorIiNS9_11use_defaultESB_SB_EEEEEEvT0_T1_:
.text._ZN3cub18CUB_300001_SM_10006detail8for_each13static_kernelINS2_12policy_hub_t12policy_500_tElNS2_12op_wrapper_tIl4FuncN6thrust24THRUST_300001_SM_1000_NS17counting_iteratorIiNS9_11use_defaultESB_SB_EEEEEEvT0_T1_:
[----:B------:R-:W0:Y:S08]  /*0000*/  LDC R1, c[0x0][0x37c] ;  /* 0x0000df00ff017b82 */ /* 0x000e300000000800 */
[----:B------:R-:W1:Y:S01]  /*0010*/  S2UR UR4, SR_CTAID.X ;  /* 0x00000000000479c3 */ /* 0x000e620000002500 */
[----:B------:R-:W2:Y:S01]  /*0020*/  LDCU.64 UR6, c[0x0][0x380] ;  /* 0x00007000ff0677ac */ /* 0x000ea20008000a00 */
[----:B0-----:R-:W-:Y:S01]  /*0030*/  VIADD R1, R1, 0xffffffe8 ;  /* 0xffffffe801017836 */ /* 0x001fe20000000000 */
[----:B------:R-:W0:Y:S01]  /*0040*/  LDCU UR8, c[0x0][0x2f8] ;  /* 0x00005f00ff0877ac */ /* 0x000e220008000800 */
[----:B------:R-:W3:Y:S03]  /*0050*/  LDCU UR9, c[0x0][0x2fc] ;  /* 0x00005f80ff0977ac */ /* 0x000ee60008000800 */
[----:B0-----:R-:W-:Y:S01]  /*0060*/  IADD3 R2, P0, PT, R1, UR8, RZ ;  /* 0x0000000801027c10 */ /* 0x001fe2000ff1e0ff */
[----:B-1----:R-:W-:-:S04]  /*0070*/  UIMAD.WIDE.U32 UR4, UR4, 0x200, URZ ;  /* 0x00000200040478a5 */ /* 0x002fc8000f8e00ff */
[----:B--2---:R-:W-:Y:S01]  /*0080*/  UIADD3 UR37, UP0, UPT, -UR4, UR6, URZ ;  /* 0x0000000604257290 */ /* 0x004fe2000ff1e1ff */
[----:B---3--:R-:W-:-:S03]  /*0090*/  IMAD.X R16, RZ, RZ, UR9, P0 ;  /* 0x00000009ff107e24 */ /* 0x008fc600080e06ff */
[----:B------:R-:W-:Y:S02]  /*00a0*/  UIADD3.X UR6, UPT, UPT, ~UR5, UR7, URZ, UP0, !UPT ;  /* 0x0000000705067290 */ /* 0x000fe400087fe5ff */
[----:B------:R-:W-:-:S04]  /*00b0*/  UISETP.GE.U32.AND UP0, UPT, UR37, 0x200, UPT ;  /* 0x000002002500788c */ /* 0x000fc8000bf06070 */
[----:B------:R-:W-:-:S09]  /*00c0*/  UISETP.GE.AND.EX UP0, UPT, UR6, URZ, UPT, UP0 ;  /* 0x000000ff0600728c */ /* 0x000fd2000bf06300 */
[----:B------:R-:W-:Y:S05]  /*00d0*/  BRA.U !UP0, `(.L_x_0) ;  /* 0x0000000108847547 */ /* 0x000fea000b800000 */
[----:B------:R-:W0:Y:S01]  /*00e0*/  S2R R19, SR_TID.X ;  /* 0x0000000000137919 */ /* 0x000e220000002100 */
[----:B------:R-:W0:Y:S01]  /*00f0*/  LDC R0, c[0x0][0x388] ;  /* 0x0000e200ff007b82 */ /* 0x000e220000000800 */
[----:B------:R-:W-:Y:S02]  /*0100*/  HFMA2 R10, -RZ, RZ, 0, 0 ;  /* 0x00000000ff0a7431 */ /* 0x000fe400000001ff */
[----:B------:R-:W-:Y:S01]  /*0110*/  VIADD R18, R2, -UR8 ;  /* 0x8000000802127c36 */ /* 0x000fe20008000000 */
[----:B------:R-:W-:Y:S01]  /*0120*/  MOV R17, 0x0 ;  /* 0x0000000000117802 */ /* 0x000fe20000000f00 */
[----:B------:R-:W-:Y:S02]  /*0130*/  IMAD.MOV.U32 R11, RZ, RZ, -0x80000 ;  /* 0xfff80000ff0b7424 */ /* 0x000fe400078e00ff */
[----:B------:R-:W-:Y:S01]  /*0140*/  IMAD.MOV.U32 R6, RZ, RZ, R2 ;  /* 0x000000ffff067224 */ /* 0x000fe200078e0002 */
[----:B------:R1:W2:Y:S02]  /*0150*/  LDC.64 R8, c[0x4][R17] ;  /* 0x0100000011087b82 */ /* 0x0002a40000000a00 */
[----:B------:R1:W-:Y:S01]  /*0160*/  STL.64 [R18+0x8], R10 ;  /* 0x0000080a12007387 */ /* 0x0003e20000100a00 */
[----:B------:R-:W-:-:S03]  /*0170*/  IMAD.MOV.U32 R7, RZ, RZ, R16 ;  /* 0x000000ffff077224 */ /* 0x000fc600078e0010 */
[----:B------:R1:W-:Y:S01]  /*0180*/  STL.64 [R18+0x10], R10 ;  /* 0x0000100a12007387 */ /* 0x0003e20000100a00 */
[----:B0-----:R-:W-:Y:S01]  /*0190*/  IADD3 R19, PT, PT, R19, UR4, R0 ;  /* 0x0000000413137c10 */ /* 0x001fe2000fffe000 */
[----:B------:R-:W0:Y:S04]  /*01a0*/  LDCU.64 UR4, c[0x4][0x160] ;  /* 0x01002c00ff0477ac */ /* 0x000e280008000a00 */
[----:B------:R1:W-:Y:S01]  /*01b0*/  STL [R18], R19 ;  /* 0x0000001312007387 */ /* 0x0003e20000100800 */
[----:B0-----:R-:W-:Y:S01]  /*01c0*/  IMAD.U32 R4, RZ, RZ, UR4 ;  /* 0x00000004ff047e24 */ /* 0x001fe2000f8e00ff */
[----:B-12---:R-:W-:-:S07]  /*01d0*/  MOV R5, UR5 ;  /* 0x0000000500057c02 */ /* 0x006fce0008000f00 */
[----:B------:R-:W-:-:S07]  /*01e0*/  LEPC R20, `(.L_x_1) ;  /* 0x000000001014794e */ /* 0x000fce0000000000 */
[----:B------:R-:W-:Y:S05]  /*01f0*/  CALL.ABS.NOINC R8 ;  /* 0x0000000008007343 */ /* 0x000fea0003c00000 */
.L_x_1:
[----:B------:R-:W-:Y:S02]  /*0200*/  HFMA2 R8, -RZ, RZ, 0, 0 ;  /* 0x00000000ff087431 */ /* 0x000fe400000001ff */
[----:B------:R-:W-:Y:S01]  /*0210*/  IMAD.MOV.U32 R9, RZ, RZ, -0x80000 ;  /* 0xfff80000ff097424 */ /* 0x000fe200078e00ff */
[----:B------:R0:W1:Y:S01]  /*0220*/  LDC.64 R10, c[0x4][R17] ;  /* 0x01000000110a7b82 */ /* 0x0000620000000a00 */
[----:B------:R-:W-:Y:S01]  /*0230*/  VIADD R19, R19, 0x100 ;  /* 0x0000010013137836 */ /* 0x000fe20000000000 */
[----:B------:R-:W2:Y:S01]  /*0240*/  LDCU.64 UR4, c[0x4][0x160] ;  /* 0x01002c00ff0477ac */ /* 0x000ea20008000a00 */
[----:B------:R-:W-:Y:S01]  /*0250*/  IMAD.MOV.U32 R6, RZ, RZ, R2 ;  /* 0x000000ffff067224 */ /* 0x000fe200078e0002 */
[----:B------:R-:W-:Y:S01]  /*0260*/  MOV R7, R16 ;  /* 0x0000001000077202 */ /* 0x000fe20000000f00 */
[----:B------:R0:W-:Y:S04]  /*0270*/  STL.64 [R18+0x8], R8 ;  /* 0x0000080812007387 */ /* 0x0001e80000100a00 */
[----:B------:R0:W-:Y:S04]  /*0280*/  STL.64 [R18+0x10], R8 ;  /* 0x0000100812007387 */ /* 0x0001e80000100a00 */
[----:B------:R0:W-:Y:S01]  /*0290*/  STL [R18], R19 ;  /* 0x0000001312007387 */ /* 0x0001e20000100800 */
[----:B--2---:R-:W-:Y:S01]  /*02a0*/  MOV R4, UR4 ;  /* 0x0000000400047c02 */ /* 0x004fe20008000f00 */
[----:B------:R-:W-:-:S07]  /*02b0*/  IMAD.U32 R5, RZ, RZ, UR5 ;  /* 0x00000005ff057e24 */ /* 0x000fce000f8e00ff */
[----:B------:R-:W-:-:S07]  /*02c0*/  LEPC R20, `(.L_x_2) ;  /* 0x000000001014794e */ /* 0x000fce0000000000 */
[----:B01----:R-:W-:Y:S05]  /*02d0*/  CALL.ABS.NOINC R10 ;  /* 0x000000000a007343 */ /* 0x003fea0003c00000 */
.L_x_2:
[----:B------:R-:W-:Y:S05]  /*02e0*/  EXIT ;  /* 0x000000000000794d */ /* 0x000fea0003800000 */
.L_x_0:
[----:B------:R-:W0:Y:S01]  /*02f0*/  S2R R17, SR_TID.X ;  /* 0x0000000000117919 */ /* 0x000e220000002100 */
[----:B------:R-:W-:Y:S01]  /*0300*/  USHF.R.S32.HI UR38, URZ, 0x1f, UR37 ;  /* 0x0000001fff267899 */ /* 0x000fe20008011425 */
[----:B------:R-:W-:Y:S01]  /*0310*/  BSSY.RECONVERGENT B6, `(.L_x_3) ;  /* 0x0000016000067945 */ /* 0x000fe20003800200 */
[----:B------:R-:W1:Y:S04]  /*0320*/  LDCU UR36, c[0x0][0x388] ;  /* 0x00007100ff2477ac */ /* 0x000e680008000800 */
[----:B------:R-:W-:Y:S01]  /*0330*/  IMAD.U32 R0, RZ, RZ, UR38 ;  /* 0x00000026ff007e24 */ /* 0x000fe2000f8e00ff */
[----:B-1----:R-:W-:Y:S01]  /*0340*/  UIADD3 UR36, UPT, UPT, UR4, UR36, URZ ;  /* 0x0000002404247290 */ /* 0x002fe2000fffe0ff */
[----:B0-----:R-:W-:-:S04]  /*0350*/  ISETP.LT.U32.AND P0, PT, R17, UR37, PT ;  /* 0x0000002511007c0c */ /* 0x001fc8000bf01070 */
[----:B------:R-:W-:-:S13]  /*0360*/  ISETP.GT.AND.EX P0, PT, R0, RZ, PT, P0 ;  /* 0x000000ff0000720c */ /* 0x000fda0003f04300 */
[----:B------:R-:W-:Y:S05]  /*0370*/  @!P0 BRA `(.L_x_4) ;  /* 0x00000000003c8947 */ /* 0x000fea0003800000 */
[----:B------:R-:W-:Y:S01]  /*0380*/  IMAD.MOV.U32 R8, RZ, RZ, 0x0 ;  /* 0x00000000ff087424 */ /* 0x000fe200078e00ff */
[----:B------:R-:W-:Y:S01]  /*0390*/  MOV R9, 0xfff80000 ;  /* 0xfff8000000097802 */ /* 0x000fe20000000f00 */
[----:B------:R-:W-:Y:S01]  /*03a0*/  VIADD R0, R17, UR36 ;  /* 0x0000002411007c36 */ /* 0x000fe20008000000 */
[----:B------:R-:W-:Y:S01]  /*03b0*/  MOV R3, 0x0 ;  /* 0x0000000000037802 */ /* 0x000fe20000000f00 */
[----:B------:R-:W0:Y:S01]  /*03c0*/  LDCU.64 UR4, c[0x4][0x160] ;  /* 0x01002c00ff0477ac */ /* 0x000e220008000a00 */
[----:B------:R-:W-:Y:S01]  /*03d0*/  IMAD.MOV.U32 R6, RZ, RZ, R2 ;  /* 0x000000ffff067224 */ /* 0x000fe200078e0002 */
[----:B------:R1:W-:Y:S01]  /*03e0*/  STL.64 [R1+0x8], R8 ;  /* 0x0000080801007387 */ /* 0x0003e20000100a00 */
[----:B------:R1:W2:Y:S01]  /*03f0*/  LDC.64 R10, c[0x4][R3] ;  /* 0x01000000030a7b82 */ /* 0x0002a20000000a00 */
[----:B------:R-:W-:Y:S02]  /*0400*/  IMAD.MOV.U32 R7, RZ, RZ, R16 ;  /* 0x000000ffff077224 */ /* 0x000fe400078e0010 */
[----:B------:R1:W-:Y:S04]  /*0410*/  STL.64 [R1+0x10], R8 ;  /* 0x0000100801007387 */ /* 0x0003e80000100a00 */
[----:B------:R1:W-:Y:S01]  /*0420*/  STL [R1], R0 ;  /* 0x0000000001007387 */ /* 0x0003e20000100800 */
[----:B0-----:R-:W-:Y:S01]  /*0430*/  IMAD.U32 R4, RZ, RZ, UR4 ;  /* 0x00000004ff047e24 */ /* 0x001fe2000f8e00ff */
[----:B------:R-:W-:-:S07]  /*0440*/  MOV R5, UR5 ;  /* 0x0000000500057c02 */ /* 0x000fce0008000f00 */
[----:B------:R-:W-:-:S07]  /*0450*/  LEPC R20, `(.L_x_4) ;  /* 0x000000001014794e */ /* 0x000fce0000000000 */
[----:B-12---:R-:W-:Y:S05]  /*0460*/  CALL.ABS.NOINC R10 ;  /* 0x000000000a007343 */ /* 0x006fea0003c00000 */
.L_x_4:
[----:B------:R-:W-:Y:S05]  /*0470*/  BSYNC.RECONVERGENT B6 ;  /* 0x0000000000067941 */ /* 0x000fea0003800200 */
.L_x_3:
[----:B------:R-:W-:Y:S01]  /*0480*/  IADD3 R0, PT, PT, R17, 0x100, RZ ;  /* 0x0000010011007810 */ /* 0x000fe20007ffe0ff */
[----:B------:R-:W-:-:S03]  /*0490*/  IMAD.U32 R3, RZ, RZ, UR38 ;  /* 0x00000026ff037e24 */ /* 0x000fc6000f8e00ff */
[----:B------:R-:W-:-:S04]  /*04a0*/  ISETP.LT.U32.AND P0, PT, R0, UR37, PT ;  /* 0x0000002500007c0c */ /* 0x000fc8000bf01070 */
[----:B------:R-:W-:-:S13]  /*04b0*/  ISETP.GT.AND.EX P0, PT, R3, RZ, PT, P0 ;  /* 0x000000ff0300720c */ /* 0x000fda0003f04300 */
[----:B------:R-:W-:Y:S05]  /*04c0*/  @!P0 EXIT ;  /* 0x000000000000894d */ /* 0x000fea0003800000 */
        /* <DEDUP_REMOVED lines=8> */
[----:B------:R-:W-:Y:S02]  /*0550*/  MOV R7, R16 ;  /* 0x0000001000077202 */ /* 0x000fe40000000f00 */
[----:B------:R1:W-:Y:S04]  /*0560*/  STL.64 [R1+0x10], R8 ;  /* 0x0000100801007387 */ /* 0x0003e80000100a00 */
[----:B------:R1:W-:Y:S01]  /*0570*/  STL [R1], R0 ;  /* 0x0000000001007387 */ /* 0x0003e20000100800 */
[----:B0-----:R-:W-:Y:S01]  /*0580*/  IMAD.U32 R4, RZ, RZ, UR4 ;  /* 0x00000004ff047e24 */ /* 0x001fe2000f8e00ff */
[----:B------:R-:W-:-:S07]  /*0590*/  MOV R5, UR5 ;  /* 0x0000000500057c02 */ /* 0x000fce0008000f00 */
[----:B------:R-:W-:-:S07]  /*05a0*/  LEPC R20, `(.L_x_5) ;  /* 0x000000001014794e */ /* 0x000fce0000000000 */
[----:B-12---:R-:W-:Y:S05]  /*05b0*/  CALL.ABS.NOINC R10 ;  /* 0x000000000a007343 */ /* 0x006fea0003c00000 */
.L_x_5:
[----:B------:R-:W-:Y:S05]  /*05c0*/  EXIT ;  /* 0x000000000000794d */ /* 0x000fea0003800000 */
.L_x_6:
[----:B------:R-:W-:-:S00]  /*05d0*/  BRA `(.L_x_6) ;  /* 0xfffffffc00fc7947 */ /* 0x000fc0000383ffff */
[----:B------:R-:W-:-:S00]  /*05e0*/  NOP ;  /* 0x0000000000007918 */ /* 0x000fc00000000000 */
        /* <DEDUP_REMOVED lines=9> */
.L_x_8:


//--------------------- .text._ZN3cub18CUB_300001_SM_10006detail11EmptyKernelIvEEvv --------------------------
	.section	.text._ZN3cub18CUB_300001_SM_10006detail11EmptyKernelIvEEvv,"ax",@progbits
	.align	128
        .global         _ZN3cub18CUB_300001_SM_10006detail11EmptyKernelIvEEvv
        .type           _ZN3cub18CUB_300001_SM_10006detail11EmptyKernelIvEEvv,@function
        .size           _ZN3cub18CUB_300001_SM_10006detail11EmptyKernelIvEEvv,(.L_x_9 - _ZN3cub18CUB_300001_SM_10006detail11EmptyKernelIvEEvv)
        .other          _ZN3cub18CUB_300001_SM_10006detail11EmptyKernelIvEEvv,@"STO_CUDA_ENTRY STV_DEFAULT"
_ZN3cub18CUB_300001_SM_10006detail11EmptyKernelIvEEvv:
.text._ZN3cub18CUB_300001_SM_10006detail11EmptyKernelIvEEvv:
[----:B------:R-:W-:Y:S01]  /*0000*/  LDC R1, c[0x0][0x37c] ;  /* 0x0000df00ff017b82 */ /* 0x000fe20000000800 */
[----:B------:R-:W-:Y:S05]  /*0010*/  EXIT ;  /* 0x000000000000794d */ /* 0x000fea0003800000 */
.L_x_7:
        /* <DEDUP_REMOVED lines=14> */
.L_x_9:


//--------------------- .nv.global.init           --------------------------
	.section	.nv.global.init,"aw",@progbits
.nv.global.init:
	.type		$str,@object
	.size		$str,(.L_43 - $str)
$str:
        /*0000*/ 	.byte	0x20, 0x25, 0x69, 0x20, 0x25, 0x66, 0x20, 0x25, 0x6c, 0x78, 0x20, 0x0a, 0x00
.L_43:


//--------------------- .nv.shared.reserved.0     --------------------------
	.section	.nv.shared.reserved.0,"aw",@nobits
	.weak		__nv_reservedSMEM_offset_0_alias
	.size		__nv_reservedSMEM_offset_0_alias, 0, 64
	.other		__nv_reservedSMEM_offset_0_alias,@"STO_CUDA_RESERVED_SHARED STV_DEFAULT"
__nv_reservedSMEM_offset_0_alias:
	.zero		0
	.zero		64


//--------------------- .nv.global                --------------------------
	.section	.nv.global,"aw",@nobits
.nv.global:
	.type		_ZN30_INTERNAL_01d353b9_4_k_cu_main6thrust24THRUST_300001_SM_1000_NS3seqE,@object
	.size		_ZN30_INTERNAL_01d353b9_4_k_cu_main6thrust24THRUST_300001_SM_1000_NS3seqE,(_ZN30_INTERNAL_01d353b9_4_k_cu_main4cuda3std3__48in_placeE - _ZN30_INTERNAL_01d353b9_4_k_cu_main6thrust24THRUST_300001_SM_1000_NS3seqE)
_ZN30_INTERNAL_01d353b9_4_k_cu_main6thrust24THRUST_300001_SM_1000_NS3seqE:
	.zero		1
	.type		_ZN30_INTERNAL_01d353b9_4_k_cu_main4cuda3std3__48in_placeE,@object
	.size		_ZN30_INTERNAL_01d353b9_4_k_cu_main4cuda3std3__48in_placeE,(_ZN30_INTERNAL_01d353b9_4_k_cu_main4cuda3std6ranges3__45__cpo4sizeE - _ZN30_INTERNAL_01d353b9_4_k_cu_main4cuda3std3__48in_placeE)
_ZN30_INTERNAL_01d353b9_4_k_cu_main4cuda3std3__48in_placeE:
	.zero		1
	.type		_ZN30_INTERNAL_01d353b9_4_k_cu_main4cuda3std6ranges3__45__cpo4sizeE,@object
	.size		_ZN30_INTERNAL_01d353b9_4_k_cu_main4cuda3std6ranges3__45__cpo4sizeE,(_ZN30_INTERNAL_01d353b9_4_k_cu_main6thrust24THRUST_300001_SM_1000_NS12placeholders2_3E - _ZN30_INTERNAL_01d353b9_4_k_cu_main4cuda3std6ranges3__45__cpo4sizeE)
_ZN30_INTERNAL_01d353b9_4_k_cu_main4cuda3std6ranges3__45__cpo4sizeE:
	.zero		1
	.type		_ZN30_INTERNAL_01d353b9_4_k_cu_main6thrust24THRUST_300001_SM_1000_NS12placeholders2_3E,@object
	.size		_ZN30_INTERNAL_01d353b9_4_k_cu_main6thrust24THRUST_300001_SM_1000_NS12placeholders2_3E,(_ZN30_INTERNAL_01d353b9_4_k_cu_main4cuda3std3__45__cpo6cbeginE - _ZN30_INTERNAL_01d353b9_4_k_cu_main6thrust24THRUST_300001_SM_1000_NS12placeholders2_3E)
_ZN30_INTERNAL_01d353b9_4_k_cu_main6thrust24THRUST_300001_SM_1000_NS12placeholders2_3E:
	.zero		1
	.type		_ZN30_INTERNAL_01d353b9_4_k_cu_main4cuda3std3__45__cpo6cbeginE,@object
	.size		_ZN30_INTERNAL_01d353b9_4_k_cu_main4cuda3std3__45__cpo6cbeginE,(_ZN30_INTERNAL_01d353b9_4_k_cu_main4cuda3std6ranges3__45__cpo6cbeginE - _ZN30_INTERNAL_01d353b9_4_k_cu_main4cuda3std3__45__cpo6cbeginE)
_ZN30_INTERNAL_01d353b9_4_k_cu_main4cuda3std3__45__cpo6cbeginE:
	.zero		1
	.type		_ZN30_INTERNAL_01d353b9_4_k_cu_main4cuda3std6ranges3__45__cpo6cbeginE,@object
	.size		_ZN30_INTERNAL_01d353b9_4_k_cu_main4cuda3std6ranges3__45__cpo6cbeginE,(_ZN30_INTERNAL_01d353b9_4_k_cu_main6thrust24THRUST_300001_SM_1000_NS12placeholders2_7E - _ZN30_INTERNAL_01d353b9_4_k_cu_main4cuda3std6ranges3__45__cpo6cbeginE)
_ZN30_INTERNAL_01d353b9_4_k_cu_main4cuda3std6ranges3__45__cpo6cbeginE:
	.zero		1
	.type		_ZN30_INTERNAL_01d353b9_4_k_cu_main6thrust24THRUST_300001_SM_1000_NS12placeholders2_7E,@object
	.size		_ZN30_INTERNAL_01d353b9_4_k_cu_main6thrust24THRUST_300001_SM_1000_NS12placeholders2_7E,(_ZN30_INTERNAL_01d353b9_4_k_cu_main4cuda3std3__45__cpo7crbeginE - _ZN30_INTERNAL_01d353b9_4_k_cu_main6thrust24THRUST_300001_SM_1000_NS12placeholders2_7E)
_ZN30_INTERNAL_01d353b9_4_k_cu_main6thrust24THRUST_300001_SM_1000_NS12placeholders2_7E:
	.zero		1
	.type		_ZN30_INTERNAL_01d353b9_4_k_cu_main4cuda3std3__45__cpo7crbeginE,@object
	.size		_ZN30_INTERNAL_01d353b9_4_k_cu_main4cuda3std3__45__cpo7crbeginE,(_ZN30_INTERNAL_01d353b9_4_k_cu_main4cuda3std6ranges3__45__cpo4nextE - _ZN30_INTERNAL_01d353b9_4_k_cu_main4cuda3std3__45__cpo7crbeginE)
_ZN30_INTERNAL_01d353b9_4_k_cu_main4cuda3std3__45__cpo7crbeginE:
	.zero		1
	.type		_ZN30_INTERNAL_01d353b9_4_k_cu_main4cuda3std6ranges3__45__cpo4nextE,@object
	.size		_ZN30_INTERNAL_01d353b9_4_k_cu_main4cuda3std6ranges3__45__cpo4nextE,(_ZN30_INTERNAL_01d353b9_4_k_cu_main4cuda3std6ranges3__45__cpo4swapE - _ZN30_INTERNAL_01d353b9_4_k_cu_main4cuda3std6ranges3__45__cpo4nextE)
_ZN30_INTERNAL_01d353b9_4_k_cu_main4cuda3std6ranges3__45__cpo4nextE:
	.zero		1
	.type		_ZN30_INTERNAL_01d353b9_4_k_cu_main4cuda3std6ranges3__45__cpo4swapE,@object
	.size		_ZN30_INTERNAL_01d353b9_4_k_cu_main4cuda3std6ranges3__45__cpo4swapE,(_ZN30_INTERNAL_01d353b9_4_k_cu_main6thrust24THRUST_300001_SM_1000_NS8cuda_cub10par_nosyncE - _ZN30_INTERNAL_01d353b9_4_k_cu_main4cuda3std6ranges3__45__cpo4swapE)
_ZN30_INTERNAL_01d353b9_4_k_cu_main4cuda3std6ranges3__45__cpo4swapE:
	.zero		1
	.type		_ZN30_INTERNAL_01d353b9_4_k_cu_main6thrust24THRUST_300001_SM_1000_NS8cuda_cub10par_nosyncE,@object
	.size		_ZN30_INTERNAL_01d353b9_4_k_cu_main6thrust24THRUST_300001_SM_1000_NS8cuda_cub10par_nosyncE,(_ZN30_INTERNAL_01d353b9_4_k_cu_main6thrust24THRUST_300001_SM_1000_NS12placeholders2_9E - _ZN30_INTERNAL_01d353b9_4_k_cu_main6thrust24THRUST_300001_SM_1000_NS8cuda_cub10par_nosyncE)
_ZN30_INTERNAL_01d353b9_4_k_cu_main6thrust24THRUST_300001_SM_1000_NS8cuda_cub10par_nosyncE:
	.zero		1
	.type		_ZN30_INTERNAL_01d353b9_4_k_cu_main6thrust24THRUST_300001_SM_1000_NS12placeholders2_9E,@object
	.size		_ZN30_INTERNAL_01d353b9_4_k_cu_main6thrust24THRUST_300001_SM_1000_NS12placeholders2_9E,(_ZN30_INTERNAL_01d353b9_4_k_cu_main4cuda3std3__432_GLOBAL__N__01d353b9_4_k_cu_main6ignoreE - _ZN30_INTERNAL_01d353b9_4_k_cu_main6thrust24THRUST_300001_SM_1000_NS12placeholders2_9E)
_ZN30_INTERNAL_01d353b9_4_k_cu_main6thrust24THRUST_300001_SM_1000_NS12placeholders2_9E:
	.zero		1
	.type		_ZN30_INTERNAL_01d353b9_4_k_cu_main4cuda3std3__432_GLOBAL__N__01d353b9_4_k_cu_main6ignoreE,@object
	.size		_ZN30_INTERNAL_01d353b9_4_k_cu_main4cuda3std3__432_GLOBAL__N__01d353b9_4_k_cu_main6ignoreE,(_ZN30_INTERNAL_01d353b9_4_k_cu_main4cuda3std6ranges3__45__cpo4dataE - _ZN30_INTERNAL_01d353b9_4_k_cu_main4cuda3std3__432_GLOBAL__N__01d353b9_4_k_cu_main6ignoreE)
_ZN30_INTERNAL_01d353b9_4_k_cu_main4cuda3std3__432_GLOBAL__N__01d353b9_4_k_cu_main6ignoreE:
	.zero		1
	.type		_ZN30_INTERNAL_01d353b9_4_k_cu_main4cuda3std6ranges3__45__cpo4dataE,@object
	.size		_ZN30_INTERNAL_01d353b9_4_k_cu_main4cuda3std6ranges3__45__cpo4dataE,(_ZN30_INTERNAL_01d353b9_4_k_cu_main6thrust24THRUST_300001_SM_1000_NS12placeholders2_1E - _ZN30_INTERNAL_01d353b9_4_k_cu_main4cuda3std6ranges3__45__cpo4dataE)
_ZN30_INTERNAL_01d353b9_4_k_cu_main4cuda3std6ranges3__45__cpo4dataE:
	.zero		1
	.type		_ZN30_INTERNAL_01d353b9_4_k_cu_main6thrust24THRUST_300001_SM_1000_NS12placeholders2_1E,@object
	.size		_ZN30_INTERNAL_01d353b9_4_k_cu_main6thrust24THRUST_300001_SM_1000_NS12placeholders2_1E,(_ZN30_INTERNAL_01d353b9_4_k_cu_main4cuda3std3__45__cpo5beginE - _ZN30_INTERNAL_01d353b9_4_k_cu_main6thrust24THRUST_300001_SM_1000_NS12placeholders2_1E)
_ZN30_INTERNAL_01d353b9_4_k_cu_main6thrust24THRUST_300001_SM_1000_NS12placeholders2_1E:
	.zero		1
	.type		_ZN30_INTERNAL_01d353b9_4_k_cu_main4cuda3std3__45__cpo5beginE,@object
	.size		_ZN30_INTERNAL_01d353b9_4_k_cu_main4cuda3std3__45__cpo5beginE,(_ZN30_INTERNAL_01d353b9_4_k_cu_main4cuda3std6ranges3__45__cpo5beginE - _ZN30_INTERNAL_01d353b9_4_k_cu_main4cuda3std3__45__cpo5beginE)
_ZN30_INTERNAL_01d353b9_4_k_cu_main4cuda3std3__45__cpo5beginE:
	.zero		1
	.type		_ZN30_INTERNAL_01d353b9_4_k_cu_main4cuda3std6ranges3__45__cpo5beginE,@object
	.size		_ZN30_INTERNAL_01d353b9_4_k_cu_main4cuda3std6ranges3__45__cpo5beginE,(_ZN30_INTERNAL_01d353b9_4_k_cu_main6thrust24THRUST_300001_SM_1000_NS12placeholders2_5E - _ZN30_INTERNAL_01d353b9_4_k_cu_main4cuda3std6ranges3__45__cpo5beginE)
_ZN30_INTERNAL_01d353b9_4_k_cu_main4cuda3std6ranges3__45__cpo5beginE:
	.zero		1
	.type		_ZN30_INTERNAL_01d353b9_4_k_cu_main6thrust24THRUST_300001_SM_1000_NS12placeholders2_5E,@object
	.size		_ZN30_INTERNAL_01d353b9_4_k_cu_main6thrust24THRUST_300001_SM_1000_NS12placeholders2_5E,(_ZN30_INTERNAL_01d353b9_4_k_cu_main4cuda3std3__45__cpo6rbeginE - _ZN30_INTERNAL_01d353b9_4_k_cu_main6thrust24THRUST_300001_SM_1000_NS12placeholders2_5E)
_ZN30_INTERNAL_01d353b9_4_k_cu_main6thrust24THRUST_300001_SM_1000_NS12placeholders2_5E:
	.zero		1
	.type		_ZN30_INTERNAL_01d353b9_4_k_cu_main4cuda3std3__45__cpo6rbeginE,@object
	.size		_ZN30_INTERNAL_01d353b9_4_k_cu_main4cuda3std3__45__cpo6rbeginE,(_ZN30_INTERNAL_01d353b9_4_k_cu_main4cuda3std6ranges3__45__cpo7advanceE - _ZN30_INTERNAL_01d353b9_4_k_cu_main4cuda3std3__45__cpo6rbeginE)
_ZN30_INTERNAL_01d353b9_4_k_cu_main4cuda3std3__45__cpo6rbeginE:
	.zero		1
	.type		_ZN30_INTERNAL_01d353b9_4_k_cu_main4cuda3std6ranges3__45__cpo7advanceE,@object
	.size		_ZN30_INTERNAL_01d353b9_4_k_cu_main4cuda3std6ranges3__45__cpo7advanceE,(_ZN30_INTERNAL_01d353b9_4_k_cu_main4cuda3std3__47nulloptE - _ZN30_INTERNAL_01d353b9_4_k_cu_main4cuda3std6ranges3__45__cpo7advanceE)
_ZN30_INTERNAL_01d353b9_4_k_cu_main4cuda3std6ranges3__45__cpo7advanceE:
	.zero		1
	.type		_ZN30_INTERNAL_01d353b9_4_k_cu_main4cuda3std3__47nulloptE,@object
	.size		_ZN30_INTERNAL_01d353b9_4_k_cu_main4cuda3std3__47nulloptE,(_ZN30_INTERNAL_01d353b9_4_k_cu_main4cuda3std6ranges3__45__cpo8distanceE - _ZN30_INTERNAL_01d353b9_4_k_cu_main4cuda3std3__47nulloptE)
_ZN30_INTERNAL_01d353b9_4_k_cu_main4cuda3std3__47nulloptE:
	.zero		1
	.type		_ZN30_INTERNAL_01d353b9_4_k_cu_main4cuda3std6ranges3__45__cpo8distanceE,@object
	.size		_ZN30_INTERNAL_01d353b9_4_k_cu_main4cuda3std6ranges3__45__cpo8distanceE,(_ZN30_INTERNAL_01d353b9_4_k_cu_main6thrust24THRUST_300001_SM_1000_NS12placeholders3_10E - _ZN30_INTERNAL_01d353b9_4_k_cu_main4cuda3std6ranges3__45__cpo8distanceE)
_ZN30_INTERNAL_01d353b9_4_k_cu_main4cuda3std6ranges3__45__cpo8distanceE:
	.zero		1
	.type		_ZN30_INTERNAL_01d353b9_4_k_cu_main6thrust24THRUST_300001_SM_1000_NS12placeholders3_10E,@object
	.size		_ZN30_INTERNAL_01d353b9_4_k_cu_main6thrust24THRUST_300001_SM_1000_NS12placeholders3_10E,(_ZN30_INTERNAL_01d353b9_4_k_cu_main4cuda3std3__419piecewise_constructE - _ZN30_INTERNAL_01d353b9_4_k_cu_main6thrust24THRUST_300001_SM_1000_NS12placeholders3_10E)
_ZN30_INTERNAL_01d353b9_4_k_cu_main6thrust24THRUST_300001_SM_1000_NS12placeholders3_10E:
	.zero		1
	.type		_ZN30_INTERNAL_01d353b9_4_k_cu_main4cuda3std3__419piecewise_constructE,@object
	.size		_ZN30_INTERNAL_01d353b9_4_k_cu_main4cuda3std3__419piecewise_constructE,(_ZN30_INTERNAL_01d353b9_4_k_cu_main4cuda3std6ranges3__45__cpo5cdataE - _ZN30_INTERNAL_01d353b9_4_k_cu_main4cuda3std3__419piecewise_constructE)
_ZN30_INTERNAL_01d353b9_4_k_cu_main4cuda3std3__419piecewise_constructE:
	.zero		1
	.type		_ZN30_INTERNAL_01d353b9_4_k_cu_main4cuda3std6ranges3__45__cpo5cdataE,@object
	.size		_ZN30_INTERNAL_01d353b9_4_k_cu_main4cuda3std6ranges3__45__cpo5cdataE,(_ZN30_INTERNAL_01d353b9_4_k_cu_main6thrust24THRUST_300001_SM_1000_NS12placeholders2_2E - _ZN30_INTERNAL_01d353b9_4_k_cu_main4cuda3std6ranges3__45__cpo5cdataE)
_ZN30_INTERNAL_01d353b9_4_k_cu_main4cuda3std6ranges3__45__cpo5cdataE:
	.zero		1
	.type		_ZN30_INTERNAL_01d353b9_4_k_cu_main6thrust24THRUST_300001_SM_1000_NS12placeholders2_2E,@object
	.size		_ZN30_INTERNAL_01d353b9_4_k_cu_main6thrust24THRUST_300001_SM_1000_NS12placeholders2_2E,(_ZN30_INTERNAL_01d353b9_4_k_cu_main4cuda3std3__45__cpo3endE - _ZN30_INTERNAL_01d353b9_4_k_cu_main6thrust24THRUST_300001_SM_1000_NS12placeholders2_2E)
_ZN30_INTERNAL_01d353b9_4_k_cu_main6thrust24THRUST_300001_SM_1000_NS12placeholders2_2E:
	.zero		1
	.type		_ZN30_INTERNAL_01d353b9_4_k_cu_main4cuda3std3__45__cpo3endE,@object
	.size		_ZN30_INTERNAL_01d353b9_4_k_cu_main4cuda3std3__45__cpo3endE,(_ZN30_INTERNAL_01d353b9_4_k_cu_main4cuda3std6ranges3__45__cpo3endE - _ZN30_INTERNAL_01d353b9_4_k_cu_main4cuda3std3__45__cpo3endE)
_ZN30_INTERNAL_01d353b9_4_k_cu_main4cuda3std3__45__cpo3endE:
	.zero		1
	.type		_ZN30_INTERNAL_01d353b9_4_k_cu_main4cuda3std6ranges3__45__cpo3endE,@object
	.size		_ZN30_INTERNAL_01d353b9_4_k_cu_main4cuda3std6ranges3__45__cpo3endE,(_ZN30_INTERNAL_01d353b9_4_k_cu_main6thrust24THRUST_300001_SM_1000_NS12placeholders2_6E - _ZN30_INTERNAL_01d353b9_4_k_cu_main4cuda3std6ranges3__45__cpo3endE)
_ZN30_INTERNAL_01d353b9_4_k_cu_main4cuda3std6ranges3__45__cpo3endE:
	.zero		1
	.type		_ZN30_INTERNAL_01d353b9_4_k_cu_main6thrust24THRUST_300001_SM_1000_NS12placeholders2_6E,@object
	.size		_ZN30_INTERNAL_01d353b9_4_k_cu_main6thrust24THRUST_300001_SM_1000_NS12placeholders2_6E,(_ZN30_INTERNAL_01d353b9_4_k_cu_main4cuda3std3__45__cpo4rendE - _ZN30_INTERNAL_01d353b9_4_k_cu_main6thrust24THRUST_300001_SM_1000_NS12placeholders2_6E)
_ZN30_INTERNAL_01d353b9_4_k_cu_main6thrust24THRUST_300001_SM_1000_NS12placeholders2_6E:
	.zero		1
	.type		_ZN30_INTERNAL_01d353b9_4_k_cu_main4cuda3std3__45__cpo4rendE,@object
	.size		_ZN30_INTERNAL_01d353b9_4_k_cu_main4cuda3std3__45__cpo4rendE,(_ZN30_INTERNAL_01d353b9_4_k_cu_main4cuda3std6ranges3__45__cpo9iter_swapE - _ZN30_INTERNAL_01d353b9_4_k_cu_main4cuda3std3__45__cpo4rendE)
_ZN30_INTERNAL_01d353b9_4_k_cu_main4cuda3std3__45__cpo4rendE:
	.zero		1
	.type		_ZN30_INTERNAL_01d353b9_4_k_cu_main4cuda3std6ranges3__45__cpo9iter_swapE,@object
	.size		_ZN30_INTERNAL_01d353b9_4_k_cu_main4cuda3std6ranges3__45__cpo9iter_swapE,(_ZN30_INTERNAL_01d353b9_4_k_cu_main4cuda3std3__48unexpectE - _ZN30_INTERNAL_01d353b9_4_k_cu_main4cuda3std6ranges3__45__cpo9iter_swapE)
_ZN30_INTERNAL_01d353b9_4_k_cu_main4cuda3std6ranges3__45__cpo9iter_swapE:
	.zero		1
	.type		_ZN30_INTERNAL_01d353b9_4_k_cu_main4cuda3std3__48unexpectE,@object
	.size		_ZN30_INTERNAL_01d353b9_4_k_cu_main4cuda3std3__48unexpectE,(_ZN30_INTERNAL_01d353b9_4_k_cu_main6thrust24THRUST_300001_SM_1000_NS8cuda_cub3parE - _ZN30_INTERNAL_01d353b9_4_k_cu_main4cuda3std3__48unexpectE)
_ZN30_INTERNAL_01d353b9_4_k_cu_main4cuda3std3__48unexpectE:
	.zero		1
	.type		_ZN30_INTERNAL_01d353b9_4_k_cu_main6thrust24THRUST_300001_SM_1000_NS8cuda_cub3parE,@object
	.size		_ZN30_INTERNAL_01d353b9_4_k_cu_main6thrust24THRUST_300001_SM_1000_NS8cuda_cub3parE,(_ZN30_INTERNAL_01d353b9_4_k_cu_main6thrust24THRUST_300001_SM_1000_NS12placeholders2_4E - _ZN30_INTERNAL_01d353b9_4_k_cu_main6thrust24THRUST_300001_SM_1000_NS8cuda_cub3parE)
_ZN30_INTERNAL_01d353b9_4_k_cu_main6thrust24THRUST_300001_SM_1000_NS8cuda_cub3parE:
	.zero		1
	.type		_ZN30_INTERNAL_01d353b9_4_k_cu_main6thrust24THRUST_300001_SM_1000_NS12placeholders2_4E,@object
	.size		_ZN30_INTERNAL_01d353b9_4_k_cu_main6thrust24THRUST_300001_SM_1000_NS12placeholders2_4E,(_ZN30_INTERNAL_01d353b9_4_k_cu_main4cuda3std3__45__cpo4cendE - _ZN30_INTERNAL_01d353b9_4_k_cu_main6thrust24THRUST_300001_SM_1000_NS12placeholders2_4E)
_ZN30_INTERNAL_01d353b9_4_k_cu_main6thrust24THRUST_300001_SM_1000_NS12placeholders2_4E:
	.zero		1
	.type		_ZN30_INTERNAL_01d353b9_4_k_cu_main4cuda3std3__45__cpo4cendE,@object
	.size		_ZN30_INTERNAL_01d353b9_4_k_cu_main4cuda3std3__45__cpo4cendE,(_ZN30_INTERNAL_01d353b9_4_k_cu_main4cuda3std6ranges3__45__cpo4cendE - _ZN30_INTERNAL_01d353b9_4_k_cu_main4cuda3std3__45__cpo4cendE)
_ZN30_INTERNAL_01d353b9_4_k_cu_main4cuda3std3__45__cpo4cendE:
	.zero		1
	.type		_ZN30_INTERNAL_01d353b9_4_k_cu_main4cuda3std6ranges3__45__cpo4cendE,@object
	.size		_ZN30_INTERNAL_01d353b9_4_k_cu_main4cuda3std6ranges3__45__cpo4cendE,(_ZN30_INTERNAL_01d353b9_4_k_cu_main4cuda3std3__420unreachable_sentinelE - _ZN30_INTERNAL_01d353b9_4_k_cu_main4cuda3std6ranges3__45__cpo4cendE)
_ZN30_INTERNAL_01d353b9_4_k_cu_main4cuda3std6ranges3__45__cpo4cendE:
	.zero		1
	.type		_ZN30_INTERNAL_01d353b9_4_k_cu_main4cuda3std3__420unreachable_sentinelE,@object
	.size		_ZN30_INTERNAL_01d353b9_4_k_cu_main4cuda3std3__420unreachable_sentinelE,(_ZN30_INTERNAL_01d353b9_4_k_cu_main4cuda3std6ranges3__45__cpo5ssizeE - _ZN30_INTERNAL_01d353b9_4_k_cu_main4cuda3std3__420unreachable_sentinelE)
_ZN30_INTERNAL_01d353b9_4_k_cu_main4cuda3std3__420unreachable_sentinelE:
	.zero		1
	.type		_ZN30_INTERNAL_01d353b9_4_k_cu_main4cuda3std6ranges3__45__cpo5ssizeE,@object
	.size		_ZN30_INTERNAL_01d353b9_4_k_cu_main4cuda3std6ranges3__45__cpo5ssizeE,(_ZN30_INTERNAL_01d353b9_4_k_cu_main6thrust24THRUST_300001_SM_1000_NS12placeholders2_8E - _ZN30_INTERNAL_01d353b9_4_k_cu_main4cuda3std6ranges3__45__cpo5ssizeE)
_ZN30_INTERNAL_01d353b9_4_k_cu_main4cuda3std6ranges3__45__cpo5ssizeE:
	.zero		1
	.type		_ZN30_INTERNAL_01d353b9_4_k_cu_main6thrust24THRUST_300001_SM_1000_NS12placeholders2_8E,@object
	.size		_ZN30_INTERNAL_01d353b9_4_k_cu_main6thrust24THRUST_300001_SM_1000_NS12placeholders2_8E,(_ZN30_INTERNAL_01d353b9_4_k_cu_main4cuda3std3__45__cpo5crendE - _ZN30_INTERNAL_01d353b9_4_k_cu_main6thrust24THRUST_300001_SM_1000_NS12placeholders2_8E)
_ZN30_INTERNAL_01d353b9_4_k_cu_main6thrust24THRUST_300001_SM_1000_NS12placeholders2_8E:
	.zero		1
	.type		_ZN30_INTERNAL_01d353b9_4_k_cu_main4cuda3std3__45__cpo5crendE,@object
	.size		_ZN30_INTERNAL_01d353b9_4_k_cu_main4cuda3std3__45__cpo5crendE,(_ZN30_INTERNAL_01d353b9_4_k_cu_main4cuda3std6ranges3__45__cpo4prevE - _ZN30_INTERNAL_01d353b9_4_k_cu_main4cuda3std3__45__cpo5crendE)
_ZN30_INTERNAL_01d353b9_4_k_cu_main4cuda3std3__45__cpo5crendE:
	.zero		1
	.type		_ZN30_INTERNAL_01d353b9_4_k_cu_main4cuda3std6ranges3__45__cpo4prevE,@object
	.size		_ZN30_INTERNAL_01d353b9_4_k_cu_main4cuda3std6ranges3__45__cpo4prevE,(_ZN30_INTERNAL_01d353b9_4_k_cu_main4cuda3std6ranges3__45__cpo9iter_moveE - _ZN30_INTERNAL_01d353b9_4_k_cu_main4cuda3std6ranges3__45__cpo4prevE)
_ZN30_INTERNAL_01d353b9_4_k_cu_main4cuda3std6ranges3__45__cpo4prevE:
	.zero		1
	.type		_ZN30_INTERNAL_01d353b9_4_k_cu_main4cuda3std6ranges3__45__cpo9iter_moveE,@object
	.size		_ZN30_INTERNAL_01d353b9_4_k_cu_main4cuda3std6ranges3__45__cpo9iter_moveE,(_ZN30_INTERNAL_01d353b9_4_k_cu_main6thrust24THRUST_300001_SM_1000_NS6system6detail10sequential3seqE - _ZN30_INTERNAL_01d353b9_4_k_cu_main4cuda3std6ranges3__45__cpo9iter_moveE)
_ZN30_INTERNAL_01d353b9_4_k_cu_main4cuda3std6ranges3__45__cpo9iter_moveE:
	.zero		1
	.type		_ZN30_INTERNAL_01d353b9_4_k_cu_main6thrust24THRUST_300001_SM_1000_NS6system6detail10sequential3seqE,@object
	.size		_ZN30_INTERNAL_01d353b9_4_k_cu_main6thrust24THRUST_300001_SM_1000_NS6system6detail10sequential3seqE,(.L_31 - _ZN30_INTERNAL_01d353b9_4_k_cu_main6thrust24THRUST_300001_SM_1000_NS6system6detail10sequential3seqE)
_ZN30_INTERNAL_01d353b9_4_k_cu_main6thrust24THRUST_300001_SM_1000_NS6system6detail10sequential3seqE:
	.zero		1
.L_31:


//--------------------- .nv.constant0._ZN3cub18CUB_300001_SM_10006detail8for_each13static_kernelINS2_12policy_hub_t12policy_500_tElNS2_12op_wrapper_tIl4FuncN6thrust24THRUST_300001_SM_1000_NS17counting_iteratorIiNS9_11use_defaultESB_SB_EEEEEEvT0_T1_ --------------------------
	.section	.nv.constant0._ZN3cub18CUB_300001_SM_10006detail8for_each13static_kernelINS2_12policy_hub_t12policy_500_tElNS2_12op_wrapper_tIl4FuncN6thrust24THRUST_300001_SM_1000_NS17counting_iteratorIiNS9_11use_defaultESB_SB_EEEEEEvT0_T1_,"a",@progbits
	.sectionflags	@""
	.align	4
.nv.constant0._ZN3cub18CUB_300001_SM_10006detail8for_each13static_kernelINS2_12policy_hub_t12policy_500_tElNS2_12op_wrapper_tIl4FuncN6thrust24THRUST_300001_SM_1000_NS17counting_iteratorIiNS9_11use_defaultESB_SB_EEEEEEvT0_T1_:
	.zero		912


//--------------------- .nv.constant0._ZN3cub18CUB_300001_SM_10006detail11EmptyKernelIvEEvv --------------------------
	.section	.nv.constant0._ZN3cub18CUB_300001_SM_10006detail11EmptyKernelIvEEvv,"a",@progbits
	.sectionflags	@""
	.align	4
.nv.constant0._ZN3cub18CUB_300001_SM_10006detail11EmptyKernelIvEEvv:
	.zero		896


//--------------------- SYMBOLS --------------------------

	.type		.nv.reservedSmem.offset0,@object
	.size		.nv.reservedSmem.offset0,0x4
	.type		vprintf,@function
